//
// Generated by NVIDIA NVVM Compiler
//
// Compiler Build ID: CL-36424714
// Cuda compilation tools, release 13.0, V13.0.88
// Based on NVVM 20.0.0
//

.version 9.0
.target sm_100
.address_size 64

	// .globl	_Z17vector_add_kernelPiS_S_ii

.visible .entry _Z17vector_add_kernelPiS_S_ii(
	.param .u64 .ptr .align 1 _Z17vector_add_kernelPiS_S_ii_param_0,
	.param .u64 .ptr .align 1 _Z17vector_add_kernelPiS_S_ii_param_1,
	.param .u64 .ptr .align 1 _Z17vector_add_kernelPiS_S_ii_param_2,
	.param .u32 _Z17vector_add_kernelPiS_S_ii_param_3,
	.param .u32 _Z17vector_add_kernelPiS_S_ii_param_4
)
{
	.reg .pred 	%p<8>;
	.reg .b32 	%r<42>;
	.reg .b64 	%rd<18>;

	ld.param.u64 	%rd7, [_Z17vector_add_kernelPiS_S_ii_param_0];
	ld.param.u64 	%rd8, [_Z17vector_add_kernelPiS_S_ii_param_1];
	ld.param.u64 	%rd9, [_Z17vector_add_kernelPiS_S_ii_param_2];
	ld.param.u32 	%r13, [_Z17vector_add_kernelPiS_S_ii_param_3];
	ld.param.u32 	%r14, [_Z17vector_add_kernelPiS_S_ii_param_4];
	cvta.to.global.u64 	%rd1, %rd9;
	cvta.to.global.u64 	%rd2, %rd8;
	cvta.to.global.u64 	%rd3, %rd7;
	mov.u32 	%r15, %ctaid.x;
	mov.u32 	%r16, %ntid.x;
	mov.u32 	%r17, %tid.x;
	mad.lo.s32 	%r18, %r15, %r16, %r17;
	mul.lo.s32 	%r1, %r13, %r18;
	setp.lt.s32 	%p1, %r13, 1;
	setp.ge.s32 	%p2, %r1, %r14;
	or.pred  	%p3, %p1, %p2;
	@%p3 bra 	$L__BB0_7;
	add.s32 	%r19, %r1, %r13;
	min.s32 	%r2, %r19, %r14;
	add.s32 	%r20, %r1, 1;
	max.s32 	%r3, %r2, %r20;
	sub.s32 	%r21, %r3, %r1;
	and.b32  	%r4, %r21, 3;
	setp.eq.s32 	%p4, %r4, 0;
	mov.u32 	%r40, %r1;
	@%p4 bra 	$L__BB0_4;
	neg.s32 	%r38, %r4;
	mov.u32 	%r40, %r1;
$L__BB0_3:
	.pragma "nounroll";
	mul.wide.s32 	%rd10, %r40, 4;
	add.s64 	%rd11, %rd1, %rd10;
	add.s64 	%rd12, %rd2, %rd10;
	add.s64 	%rd13, %rd3, %rd10;
	ld.global.u32 	%r22, [%rd13];
	ld.global.u32 	%r23, [%rd12];
	add.s32 	%r24, %r23, %r22;
	st.global.u32 	[%rd11], %r24;
	add.s32 	%r40, %r40, 1;
	add.s32 	%r38, %r38, 1;
	setp.ne.s32 	%p5, %r38, 0;
	@%p5 bra 	$L__BB0_3;
$L__BB0_4:
	sub.s32 	%r25, %r1, %r3;
	setp.gt.u32 	%p6, %r25, -4;
	@%p6 bra 	$L__BB0_7;
	add.s64 	%rd4, %rd3, 8;
	add.s64 	%rd5, %rd2, 8;
	add.s64 	%rd6, %rd1, 8;
$L__BB0_6:
	mul.wide.s32 	%rd14, %r40, 4;
	add.s64 	%rd15, %rd4, %rd14;
	add.s64 	%rd16, %rd5, %rd14;
	add.s64 	%rd17, %rd6, %rd14;
	ld.global.u32 	%r26, [%rd15+-8];
	ld.global.u32 	%r27, [%rd16+-8];
	add.s32 	%r28, %r27, %r26;
	st.global.u32 	[%rd17+-8], %r28;
	ld.global.u32 	%r29, [%rd15+-4];
	ld.global.u32 	%r30, [%rd16+-4];
	add.s32 	%r31, %r30, %r29;
	st.global.u32 	[%rd17+-4], %r31;
	ld.global.u32 	%r32, [%rd15];
	ld.global.u32 	%r33, [%rd16];
	add.s32 	%r34, %r33, %r32;
	st.global.u32 	[%rd17], %r34;
	ld.global.u32 	%r35, [%rd15+4];
	ld.global.u32 	%r36, [%rd16+4];
	add.s32 	%r37, %r36, %r35;
	st.global.u32 	[%rd17+4], %r37;
	add.s32 	%r40, %r40, 4;
	setp.lt.s32 	%p7, %r40, %r2;
	@%p7 bra 	$L__BB0_6;
$L__BB0_7:
	ret;

}


// ===== COMPILED SASS (sm_100) =====

	.target	sm_100

	.elftype	@"ET_EXEC"


//--------------------- .note.nv.tkinfo           --------------------------
	.section	.note.nv.tkinfo,"",@"SHT_NOTE"
	.sectionflags	@"SHF_NOTE_NV_TKINFO"
	.tkinfo
        /*0018*/ 	.word	0x00000002
        /*0030*/ 	.string	""
        /*0030*/ 	.string	"ptxas"
        /*0030*/ 	.string	"Cuda compilation tools, release 13.0, V13.0.88"
        /*0030*/ 	.string	"Build cuda_13.0.r13.0/compiler.36424714_0"
        /*0030*/ 	.string	"-arch sm_100 -m 64 "



//--------------------- .note.nv.cuinfo           --------------------------
	.section	.note.nv.cuinfo,"",@"SHT_NOTE"
	.sectionflags	@"SHF_NOTE_NV_CUINFO"
        /*0018*/ 	.short	0x0002
        /*001a*/ 	.short	0x0064
        /*001c*/ 	.short	0x0082
	.zero		2


//--------------------- .nv.info                  --------------------------
	.section	.nv.info,"",@"SHT_CUDA_INFO"
	.align	4


	//----- nvinfo : EIATTR_REGCOUNT
	.align		4
        /*0000*/ 	.byte	0x04, 0x2f
        /*0002*/ 	.short	(.L_1 - .L_0)
	.align		4
.L_0:
        /*0004*/ 	.word	index@(_Z17vector_add_kernelPiS_S_ii)
        /*0008*/ 	.word	0x00000014


	//----- nvinfo : EIATTR_FRAME_SIZE
	.align		4
.L_1:
        /*000c*/ 	.byte	0x04, 0x11
        /*000e*/ 	.short	(.L_3 - .L_2)
	.align		4
.L_2:
        /*0010*/ 	.word	index@(_Z17vector_add_kernelPiS_S_ii)
        /*0014*/ 	.word	0x00000000


	//----- nvinfo : EIATTR_MIN_STACK_SIZE
	.align		4
.L_3:
        /*0018*/ 	.byte	0x04, 0x12
        /*001a*/ 	.short	(.L_5 - .L_4)
	.align		4
.L_4:
        /*001c*/ 	.word	index@(_Z17vector_add_kernelPiS_S_ii)
        /*0020*/ 	.word	0x00000000
.L_5:


//--------------------- .nv.compat                --------------------------
	.section	.nv.compat,"",@"SHT_CUDA_COMPAT_INFO"
	.align	4
        /*0000*/ 	.byte	0x02, 0x09, 0x00, 0x00, 0x02, 0x02, 0x01, 0x00, 0x02, 0x05, 0x05, 0x00, 0x03, 0x07, 0x01, 0x01
        /*0010*/ 	.byte	0x02, 0x03, 0x00, 0x00, 0x02, 0x06, 0x01, 0x00, 0x04, 0x0b, 0x08, 0x00, 0x09, 0x00, 0x00, 0x00
        /*0020*/ 	.byte	0x00, 0x00, 0x00, 0x00


//--------------------- .nv.info._Z17vector_add_kernelPiS_S_ii --------------------------
	.section	.nv.info._Z17vector_add_kernelPiS_S_ii,"",@"SHT_CUDA_INFO"
	.sectionflags	@""
	.align	4


	//----- nvinfo : EIATTR_CUDA_API_VERSION
	.align		4
        /*0000*/ 	.byte	0x04, 0x37
        /*0002*/ 	.short	(.L_7 - .L_6)
.L_6:
        /*0004*/ 	.word	0x00000082


	//----- nvinfo : EIATTR_KPARAM_INFO
	.align		4
.L_7:
        /*0008*/ 	.byte	0x04, 0x17
        /*000a*/ 	.short	(.L_9 - .L_8)
.L_8:
        /*000c*/ 	.word	0x00000000
        /*0010*/ 	.short	0x0004
        /*0012*/ 	.short	0x001c
        /*0014*/ 	.byte	0x00, 0xf0, 0x11, 0x00


	//----- nvinfo : EIATTR_KPARAM_INFO
	.align		4
.L_9:
        /*0018*/ 	.byte	0x04, 0x17
        /*001a*/ 	.short	(.L_11 - .L_10)
.L_10:
        /*001c*/ 	.word	0x00000000
        /*0020*/ 	.short	0x0003
        /*0022*/ 	.short	0x0018
        /*0024*/ 	.byte	0x00, 0xf0, 0x11, 0x00


	//----- nvinfo : EIATTR_KPARAM_INFO
	.align		4
.L_11:
        /*0028*/ 	.byte	0x04, 0x17
        /*002a*/ 	.short	(.L_13 - .L_12)
.L_12:
        /*002c*/ 	.word	0x00000000
        /*0030*/ 	.short	0x0002
        /*0032*/ 	.short	0x0010
        /*0034*/ 	.byte	0x00, 0xf5, 0x21, 0x00


	//----- nvinfo : EIATTR_KPARAM_INFO
	.align		4
.L_13:
        /*0038*/ 	.byte	0x04, 0x17
        /*003a*/ 	.short	(.L_15 - .L_14)
.L_14:
        /*003c*/ 	.word	0x00000000
        /*0040*/ 	.short	0x0001
        /*0042*/ 	.short	0x0008
        /*0044*/ 	.byte	0x00, 0xf5, 0x21, 0x00


	//----- nvinfo : EIATTR_KPARAM_INFO
	.align		4
.L_15:
        /*0048*/ 	.byte	0x04, 0x17
        /*004a*/ 	.short	(.L_17 - .L_16)
.L_16:
        /*004c*/ 	.word	0x00000000
        /*0050*/ 	.short	0x0000
        /*0052*/ 	.short	0x0000
        /*0054*/ 	.byte	0x00, 0xf5, 0x21, 0x00


	//----- nvinfo : EIATTR_SPARSE_MMA_MASK
	.align		4
.L_17:
        /*0058*/ 	.byte	0x03, 0x50
        /*005a*/ 	.short	0x0000


	//----- nvinfo : EIATTR_MAXREG_COUNT
	.align		4
        /*005c*/ 	.byte	0x03, 0x1b
        /*005e*/ 	.short	0x00ff


	//----- nvinfo : EIATTR_MERCURY_ISA_VERSION
	.align		4
        /*0060*/ 	.byte	0x03, 0x5f
        /*0062*/ 	.short	0x0101


	//----- nvinfo : EIATTR_VRC_CTA_INIT_COUNT
	.align		4
        /*0064*/ 	.byte	0x02, 0x4a
	.zero		1
	.zero		1


	//----- nvinfo : EIATTR_EXIT_INSTR_OFFSETS
	.align		4
        /*0068*/ 	.byte	0x04, 0x1c
        /*006a*/ 	.short	(.L_19 - .L_18)


	//   ....[0]....
.L_18:
        /*006c*/ 	.word	0x00000090


	//   ....[1]....
        /*0070*/ 	.word	0x00000230


	//   ....[2]....
        /*0074*/ 	.word	0x00000480


	//----- nvinfo : EIATTR_CRS_STACK_SIZE
	.align		4
.L_19:
        /*0078*/ 	.byte	0x04, 0x1e
        /*007a*/ 	.short	(.L_21 - .L_20)
.L_20:
        /*007c*/ 	.word	0x00000000


	//----- nvinfo : EIATTR_CBANK_PARAM_SIZE
	.align		4
.L_21:
        /*0080*/ 	.byte	0x03, 0x19
        /*0082*/ 	.short	0x0020


	//----- nvinfo : EIATTR_PARAM_CBANK
	.align		4
        /*0084*/ 	.byte	0x04, 0x0a
        /*0086*/ 	.short	(.L_23 - .L_22)
	.align		4
.L_22:
        /*0088*/ 	.word	index@(.nv.constant0._Z17vector_add_kernelPiS_S_ii)
        /*008c*/ 	.short	0x0380
        /*008e*/ 	.short	0x0020


	//----- nvinfo : EIATTR_SW_WAR
	.align		4
.L_23:
        /*0090*/ 	.byte	0x04, 0x36
        /*0092*/ 	.short	(.L_25 - .L_24)
.L_24:
        /*0094*/ 	.word	0x00000008
.L_25:


//--------------------- .nv.callgraph             --------------------------
	.section	.nv.callgraph,"",@"SHT_CUDA_CALLGRAPH"
	.align	4
	.sectionentsize	8
	.align		4
        /*0000*/ 	.word	0x00000000
	.align		4
        /*0004*/ 	.word	0xffffffff
	.align		4
        /*0008*/ 	.word	0x00000000
	.align		4
        /*000c*/ 	.word	0xfffffffe
	.align		4
        /*0010*/ 	.word	0x00000000
	.align		4
        /*0014*/ 	.word	0xfffffffd
	.align		4
        /*0018*/ 	.word	0x00000000
	.align		4
        /*001c*/ 	.word	0xfffffffc


//--------------------- .text._Z17vector_add_kernelPiS_S_ii --------------------------
	.section	.text._Z17vector_add_kernelPiS_S_ii,"ax",@progbits
	.align	128
        .global         _Z17vector_add_kernelPiS_S_ii
        .type           _Z17vector_add_kernelPiS_S_ii,@function
        .size           _Z17vector_add_kernelPiS_S_ii,(.L_x_5 - _Z17vector_add_kernelPiS_S_ii)
        .other          _Z17vector_add_kernelPiS_S_ii,@"STO_CUDA_ENTRY STV_DEFAULT"
_Z17vector_add_kernelPiS_S_ii:
.text._Z17vector_add_kernelPiS_S_ii:
[----:B------:R-:W-:Y:S01]  /*0000*/  LDC R1, c[0x0][0x37c] ;  /* 0x0000df00ff017b82 */ /* 0x000fe20000000800 */
[----:B------:R-:W0:Y:S07]  /*0010*/  S2R R0, SR_TID.X ;  /* 0x0000000000007919 */ /* 0x000e2e0000002100 */
[----:B------:R-:W0:Y:S08]  /*0020*/  S2UR UR4, SR_CTAID.X ;  /* 0x00000000000479c3 */ /* 0x000e300000002500 */
[----:B------:R-:W0:Y:S08]  /*0030*/  LDC R3, c[0x0][0x360] ;  /* 0x0000d800ff037b82 */ /* 0x000e300000000800 */
[----:B------:R-:W1:Y:S01]  /*0040*/  LDC.64 R4, c[0x0][0x398] ;  /* 0x0000e600ff047b82 */ /* 0x000e620000000a00 */
[----:B0-----:R-:W-:-:S04]  /*0050*/  IMAD R3, R3, UR4, R0 ;  /* 0x0000000403037c24 */ /* 0x001fc8000f8e0200 */
[----:B-1----:R-:W-:-:S05]  /*0060*/  IMAD R3, R3, R4, RZ ;  /* 0x0000000403037224 */ /* 0x002fca00078e02ff */
[----:B------:R-:W-:-:S04]  /*0070*/  ISETP.GE.AND P0, PT, R3, R5, PT ;  /* 0x000000050300720c */ /* 0x000fc80003f06270 */
[----:B------:R-:W-:-:S13]  /*0080*/  ISETP.LT.OR P0, PT, R4, 0x1, P0 ;  /* 0x000000010400780c */ /* 0x000fda0000701670 */
[----:B------:R-:W-:Y:S05]  /*0090*/  @P0 EXIT ;  /* 0x000000000000094d */ /* 0x000fea0003800000 */
[C---:B------:R-:W-:Y:S01]  /*00a0*/  VIADDMNMX R0, R3.reuse, R4, R5, PT ;  /* 0x0000000403007246 */ /* 0x040fe20003800105 */
[----:B------:R-:W0:Y:S01]  /*00b0*/  LDCU.64 UR12, c[0x0][0x358] ;  /* 0x00006b00ff0c77ac */ /* 0x000e220008000a00 */
[----:B------:R-:W-:Y:S02]  /*00c0*/  BSSY.RECONVERGENT B0, `(.L_x_0) ;  /* 0x0000016000007945 */ /* 0x000fe40003800200 */
[----:B------:R-:W-:-:S04]  /*00d0*/  VIADDMNMX R2, R3, 0x1, R0, !PT ;  /* 0x0000000103027846 */ /* 0x000fc80007800100 */
[CC--:B------:R-:W-:Y:S02]  /*00e0*/  IADD3 R4, PT, PT, -R3.reuse, R2.reuse, RZ ;  /* 0x0000000203047210 */ /* 0x0c0fe40007ffe1ff */
[----:B------:R-:W-:Y:S02]  /*00f0*/  IADD3 R2, PT, PT, R3, -R2, RZ ;  /* 0x8000000203027210 */ /* 0x000fe40007ffe0ff */
[----:B------:R-:W-:Y:S02]  /*0100*/  LOP3.LUT P1, R4, R4, 0x3, RZ, 0xc0, !PT ;  /* 0x0000000304047812 */ /* 0x000fe4000782c0ff */
[----:B------:R-:W-:-:S11]  /*0110*/  ISETP.GT.U32.AND P0, PT, R2, -0x4, PT ;  /* 0xfffffffc0200780c */ /* 0x000fd60003f04070 */
[----:B0-----:R-:W-:Y:S05]  /*0120*/  @!P1 BRA `(.L_x_1) ;  /* 0x00000000003c9947 */ /* 0x001fea0003800000 */
[----:B------:R-:W0:Y:S01]  /*0130*/  LDC.64 R10, c[0x0][0x390] ;  /* 0x0000e400ff0a7b82 */ /* 0x000e220000000a00 */
[----:B------:R-:W-:-:S07]  /*0140*/  IMAD.MOV R2, RZ, RZ, -R4 ;  /* 0x000000ffff027224 */ /* 0x000fce00078e0a04 */
[----:B------:R-:W1:Y:S08]  /*0150*/  LDC.64 R14, c[0x0][0x380] ;  /* 0x0000e000ff0e7b82 */ /* 0x000e700000000a00 */
[----:B------:R-:W2:Y:S02]  /*0160*/  LDC.64 R12, c[0x0][0x388] ;  /* 0x0000e200ff0c7b82 */ /* 0x000ea40000000a00 */
.L_x_2:
[----:B--2---:R-:W-:-:S04]  /*0170*/  IMAD.WIDE R6, R3, 0x4, R12 ;  /* 0x0000000403067825 */ /* 0x004fc800078e020c */
[C---:B-1----:R-:W-:Y:S02]  /*0180*/  IMAD.WIDE R8, R3.reuse, 0x4, R14 ;  /* 0x0000000403087825 */ /* 0x042fe400078e020e */
[----:B------:R-:W2:Y:S04]  /*0190*/  LDG.E R7, desc[UR12][R6.64] ;  /* 0x0000000c06077981 */ /* 0x000ea8000c1e1900 */
[----:B------:R-:W2:Y:S01]  /*01a0*/  LDG.E R8, desc[UR12][R8.64] ;  /* 0x0000000c08087981 */ /* 0x000ea2000c1e1900 */
[C---:B0--3--:R-:W-:Y:S01]  /*01b0*/  IMAD.WIDE R4, R3.reuse, 0x4, R10 ;  /* 0x0000000403047825 */ /* 0x049fe200078e020a */
[----:B------:R-:W-:-:S03]  /*01c0*/  IADD3 R3, PT, PT, R3, 0x1, RZ ;  /* 0x0000000103037810 */ /* 0x000fc60007ffe0ff */
[----:B------:R-:W-:-:S05]  /*01d0*/  VIADD R2, R2, 0x1 ;  /* 0x0000000102027836 */ /* 0x000fca0000000000 */
[----:B------:R-:W-:Y:S02]  /*01e0*/  ISETP.NE.AND P1, PT, R2, RZ, PT ;  /* 0x000000ff0200720c */ /* 0x000fe40003f25270 */
[----:B--2---:R-:W-:-:S05]  /*01f0*/  IADD3 R17, PT, PT, R8, R7, RZ ;  /* 0x0000000708117210 */ /* 0x004fca0007ffe0ff */
[----:B------:R3:W-:Y:S06]  /*0200*/  STG.E desc[UR12][R4.64], R17 ;  /* 0x0000001104007986 */ /* 0x0007ec000c10190c */
[----:B------:R-:W-:Y:S05]  /*0210*/  @P1 BRA `(.L_x_2) ;  /* 0xfffffffc00d41947 */ /* 0x000fea000383ffff */
.L_x_1:
[----:B------:R-:W-:Y:S05]  /*0220*/  BSYNC.RECONVERGENT B0 ;  /* 0x0000000000007941 */ /* 0x000fea0003800200 */
.L_x_0:
[----:B------:R-:W-:Y:S05]  /*0230*/  @P0 EXIT ;  /* 0x000000000000094d */ /* 0x000fea0003800000 */
[----:B------:R-:W0:Y:S01]  /*0240*/  LDCU.128 UR4, c[0x0][0x380] ;  /* 0x00007000ff0477ac */ /* 0x000e220008000c00 */
[----:B------:R-:W1:Y:S01]  /*0250*/  LDCU.64 UR10, c[0x0][0x390] ;  /* 0x00007200ff0a77ac */ /* 0x000e620008000a00 */
[----:B0-----:R-:W-:Y:S02]  /*0260*/  UIADD3 UR8, UP0, UPT, UR4, 0x8, URZ ;  /* 0x0000000804087890 */ /* 0x001fe4000ff1e0ff */
[----:B------:R-:W-:Y:S02]  /*0270*/  UIADD3 UR6, UP1, UPT, UR6, 0x8, URZ ;  /* 0x0000000806067890 */ /* 0x000fe4000ff3e0ff */
[----:B-1----:R-:W-:Y:S02]  /*0280*/  UIADD3 UR4, UP2, UPT, UR10, 0x8, URZ ;  /* 0x000000080a047890 */ /* 0x002fe4000ff5e0ff */
[----:B------:R-:W-:Y:S02]  /*0290*/  UIADD3.X UR9, UPT, UPT, URZ, UR5, URZ, UP0, !UPT ;  /* 0x00000005ff097290 */ /* 0x000fe400087fe4ff */
[----:B------:R-:W-:-:S02]  /*02a0*/  UIADD3.X UR7, UPT, UPT, URZ, UR7, URZ, UP1, !UPT ;  /* 0x00000007ff077290 */ /* 0x000fc40008ffe4ff */
[----:B------:R-:W-:-:S12]  /*02b0*/  UIADD3.X UR5, UPT, UPT, URZ, UR11, URZ, UP2, !UPT ;  /* 0x0000000bff057290 */ /* 0x000fd800097fe4ff */
.L_x_3:
[----:B---3--:R-:W-:Y:S01]  /*02c0*/  MOV R5, UR9 ;  /* 0x0000000900057c02 */ /* 0x008fe20008000f00 */
[----:B------:R-:W-:Y:S01]  /*02d0*/  IMAD.U32 R4, RZ, RZ, UR8 ;  /* 0x00000008ff047e24 */ /* 0x000fe2000f8e00ff */
[----:B------:R-:W-:Y:S01]  /*02e0*/  MOV R7, UR7 ;  /* 0x0000000700077c02 */ /* 0x000fe20008000f00 */
[----:B------:R-:W-:Y:S02]  /*02f0*/  IMAD.U32 R6, RZ, RZ, UR6 ;  /* 0x00000006ff067e24 */ /* 0x000fe4000f8e00ff */
[----:B------:R-:W-:-:S04]  /*0300*/  IMAD.WIDE R4, R3, 0x4, R4 ;  /* 0x0000000403047825 */ /* 0x000fc800078e0204 */
[----:B------:R-:W-:Y:S01]  /*0310*/  IMAD.WIDE R6, R3, 0x4, R6 ;  /* 0x0000000403067825 */ /* 0x000fe200078e0206 */
[----:B------:R-:W2:Y:S04]  /*0320*/  LDG.E R2, desc[UR12][R4.64+-0x8] ;  /* 0xfffff80c04027981 */ /* 0x000ea8000c1e1900 */
[----:B0-----:R-:W2:Y:S01]  /*0330*/  LDG.E R11, desc[UR12][R6.64+-0x8] ;  /* 0xfffff80c060b7981 */ /* 0x001ea2000c1e1900 */
[----:B------:R-:W-:Y:S01]  /*0340*/  MOV R9, UR5 ;  /* 0x0000000500097c02 */ /* 0x000fe20008000f00 */
[----:B------:R-:W-:-:S04]  /*0350*/  IMAD.U32 R8, RZ, RZ, UR4 ;  /* 0x00000004ff087e24 */ /* 0x000fc8000f8e00ff */
[----:B------:R-:W-:-:S04]  /*0360*/  IMAD.WIDE R8, R3, 0x4, R8 ;  /* 0x0000000403087825 */ /* 0x000fc800078e0208 */
[----:B--2---:R-:W-:-:S05]  /*0370*/  IMAD.IADD R11, R2, 0x1, R11 ;  /* 0x00000001020b7824 */ /* 0x004fca00078e020b */
[----:B------:R0:W-:Y:S04]  /*0380*/  STG.E desc[UR12][R8.64+-0x8], R11 ;  /* 0xfffff80b08007986 */ /* 0x0001e8000c10190c */
[----:B------:R-:W2:Y:S04]  /*0390*/  LDG.E R2, desc[UR12][R4.64+-0x4] ;  /* 0xfffffc0c04027981 */ /* 0x000ea8000c1e1900 */
[----:B------:R-:W2:Y:S02]  /*03a0*/  LDG.E R13, desc[UR12][R6.64+-0x4] ;  /* 0xfffffc0c060d7981 */ /* 0x000ea4000c1e1900 */
[----:B--2---:R-:W-:-:S05]  /*03b0*/  IADD3 R13, PT, PT, R2, R13, RZ ;  /* 0x0000000d020d7210 */ /* 0x004fca0007ffe0ff */
[----:B------:R0:W-:Y:S04]  /*03c0*/  STG.E desc[UR12][R8.64+-0x4], R13 ;  /* 0xfffffc0d08007986 */ /* 0x0001e8000c10190c */
[----:B------:R-:W2:Y:S04]  /*03d0*/  LDG.E R2, desc[UR12][R4.64] ;  /* 0x0000000c04027981 */ /* 0x000ea8000c1e1900 */
[----:B------:R-:W2:Y:S02]  /*03e0*/  LDG.E R15, desc[UR12][R6.64] ;  /* 0x0000000c060f7981 */ /* 0x000ea4000c1e1900 */
[----:B--2---:R-:W-:-:S05]  /*03f0*/  IMAD.IADD R15, R2, 0x1, R15 ;  /* 0x00000001020f7824 */ /* 0x004fca00078e020f */
[----:B------:R0:W-:Y:S04]  /*0400*/  STG.E desc[UR12][R8.64], R15 ;  /* 0x0000000f08007986 */ /* 0x0001e8000c10190c */
[----:B------:R-:W2:Y:S04]  /*0410*/  LDG.E R2, desc[UR12][R4.64+0x4] ;  /* 0x0000040c04027981 */ /* 0x000ea8000c1e1900 */
[----:B------:R-:W2:Y:S01]  /*0420*/  LDG.E R17, desc[UR12][R6.64+0x4] ;  /* 0x0000040c06117981 */ /* 0x000ea2000c1e1900 */
[----:B------:R-:W-:-:S05]  /*0430*/  VIADD R3, R3, 0x4 ;  /* 0x0000000403037836 */ /* 0x000fca0000000000 */
[----:B------:R-:W-:Y:S02]  /*0440*/  ISETP.GE.AND P0, PT, R3, R0, PT ;  /* 0x000000000300720c */ /* 0x000fe40003f06270 */
[----:B--2---:R-:W-:-:S05]  /*0450*/  IADD3 R17, PT, PT, R2, R17, RZ ;  /* 0x0000001102117210 */ /* 0x004fca0007ffe0ff */
[----:B------:R0:W-:Y:S06]  /*0460*/  STG.E desc[UR12][R8.64+0x4], R17 ;  /* 0x0000041108007986 */ /* 0x0001ec000c10190c */
[----:B------:R-:W-:Y:S05]  /*0470*/  @!P0 BRA `(.L_x_3) ;  /* 0xfffffffc00908947 */ /* 0x000fea000383ffff */
[----:B------:R-:W-:Y:S05]  /*0480*/  EXIT ;  /* 0x000000000000794d */ /* 0x000fea0003800000 */
.L_x_4:
[----:B------:R-:W-:-:S00]  /*0490*/  BRA `(.L_x_4) ;  /* 0xfffffffc00fc7947 */ /* 0x000fc0000383ffff */
[----:B------:R-:W-:-:S00]  /*04a0*/  NOP ;  /* 0x0000000000007918 */ /* 0x000fc00000000000 */
        /* <DEDUP_REMOVED lines=13> */
.L_x_5:


//--------------------- .nv.shared.reserved.0     --------------------------
	.section	.nv.shared.reserved.0,"aw",@nobits
	.weak		__nv_reservedSMEM_offset_0_alias
	.size		__nv_reservedSMEM_offset_0_alias, 0, 64
	.other		__nv_reservedSMEM_offset_0_alias,@"STO_CUDA_RESERVED_SHARED STV_DEFAULT"
__nv_reservedSMEM_offset_0_alias:
	.zero		0
	.zero		64


//--------------------- .nv.constant0._Z17vector_add_kernelPiS_S_ii --------------------------
	.section	.nv.constant0._Z17vector_add_kernelPiS_S_ii,"a",@progbits
	.sectionflags	@""
	.align	4
.nv.constant0._Z17vector_add_kernelPiS_S_ii:
	.zero		928


//--------------------- SYMBOLS --------------------------

	.type		.nv.reservedSmem.offset0,@object
	.size		.nv.reservedSmem.offset0,0x4
